//
// Generated by NVIDIA NVVM Compiler
//
// Compiler Build ID: CL-36424714
// Cuda compilation tools, release 13.0, V13.0.88
// Based on NVVM 20.0.0
//

.version 9.0
.target sm_100
.address_size 64

	// .globl	_Z3addiiiPfS_

.visible .entry _Z3addiiiPfS_(
	.param .u32 _Z3addiiiPfS__param_0,
	.param .u32 _Z3addiiiPfS__param_1,
	.param .u32 _Z3addiiiPfS__param_2,
	.param .u64 .ptr .align 1 _Z3addiiiPfS__param_3,
	.param .u64 .ptr .align 1 _Z3addiiiPfS__param_4
)
{
	.reg .pred 	%p<4>;
	.reg .b32 	%r<15>;
	.reg .b32 	%f<4>;
	.reg .b64 	%rd<10>;

	ld.param.u32 	%r4, [_Z3addiiiPfS__param_0];
	ld.param.u32 	%r5, [_Z3addiiiPfS__param_1];
	ld.param.u32 	%r3, [_Z3addiiiPfS__param_2];
	ld.param.u64 	%rd1, [_Z3addiiiPfS__param_3];
	ld.param.u64 	%rd2, [_Z3addiiiPfS__param_4];
	mov.u32 	%r7, %ctaid.x;
	mov.u32 	%r8, %ntid.x;
	mov.u32 	%r9, %tid.x;
	mad.lo.s32 	%r1, %r7, %r8, %r9;
	mov.u32 	%r10, %ctaid.y;
	mov.u32 	%r11, %ntid.y;
	mov.u32 	%r12, %tid.y;
	mad.lo.s32 	%r13, %r10, %r11, %r12;
	setp.ge.s32 	%p1, %r1, %r4;
	setp.ge.s32 	%p2, %r13, %r5;
	or.pred  	%p3, %p1, %p2;
	@%p3 bra 	$L__BB0_2;
	cvta.to.global.u64 	%rd3, %rd2;
	cvta.to.global.u64 	%rd4, %rd1;
	mul.wide.s32 	%rd5, %r3, %r1;
	shl.b32 	%r14, %r13, 2;
	cvt.u64.u32 	%rd6, %r14;
	add.s64 	%rd7, %rd5, %rd6;
	add.s64 	%rd8, %rd4, %rd7;
	add.s64 	%rd9, %rd3, %rd7;
	ld.global.f32 	%f1, [%rd9];
	ld.global.f32 	%f2, [%rd8];
	add.f32 	%f3, %f1, %f2;
	st.global.f32 	[%rd8], %f3;
$L__BB0_2:
	ret;

}


// ===== COMPILED SASS (sm_100) =====

	.target	sm_100

	.elftype	@"ET_EXEC"


//--------------------- .note.nv.tkinfo           --------------------------
	.section	.note.nv.tkinfo,"",@"SHT_NOTE"
	.sectionflags	@"SHF_NOTE_NV_TKINFO"
	.tkinfo
        /*0018*/ 	.word	0x00000002
        /*0030*/ 	.string	""
        /*0030*/ 	.string	"ptxas"
        /*0030*/ 	.string	"Cuda compilation tools, release 13.0, V13.0.88"
        /*0030*/ 	.string	"Build cuda_13.0.r13.0/compiler.36424714_0"
        /*0030*/ 	.string	"-arch sm_100 -m 64 "



//--------------------- .note.nv.cuinfo           --------------------------
	.section	.note.nv.cuinfo,"",@"SHT_NOTE"
	.sectionflags	@"SHF_NOTE_NV_CUINFO"
        /*0018*/ 	.short	0x0002
        /*001a*/ 	.short	0x0064
        /*001c*/ 	.short	0x0082
	.zero		2


//--------------------- .nv.info                  --------------------------
	.section	.nv.info,"",@"SHT_CUDA_INFO"
	.align	4


	//----- nvinfo : EIATTR_REGCOUNT
	.align		4
        /*0000*/ 	.byte	0x04, 0x2f
        /*0002*/ 	.short	(.L_1 - .L_0)
	.align		4
.L_0:
        /*0004*/ 	.word	index@(_Z3addiiiPfS_)
        /*0008*/ 	.word	0x0000000a


	//----- nvinfo : EIATTR_FRAME_SIZE
	.align		4
.L_1:
        /*000c*/ 	.byte	0x04, 0x11
        /*000e*/ 	.short	(.L_3 - .L_2)
	.align		4
.L_2:
        /*0010*/ 	.word	index@(_Z3addiiiPfS_)
        /*0014*/ 	.word	0x00000000


	//----- nvinfo : EIATTR_MIN_STACK_SIZE
	.align		4
.L_3:
        /*0018*/ 	.byte	0x04, 0x12
        /*001a*/ 	.short	(.L_5 - .L_4)
	.align		4
.L_4:
        /*001c*/ 	.word	index@(_Z3addiiiPfS_)
        /*0020*/ 	.word	0x00000000
.L_5:


//--------------------- .nv.compat                --------------------------
	.section	.nv.compat,"",@"SHT_CUDA_COMPAT_INFO"
	.align	4
        /*0000*/ 	.byte	0x02, 0x09, 0x00, 0x00, 0x02, 0x02, 0x01, 0x00, 0x02, 0x05, 0x05, 0x00, 0x03, 0x07, 0x01, 0x01
        /*0010*/ 	.byte	0x02, 0x03, 0x00, 0x00, 0x02, 0x06, 0x01, 0x00, 0x04, 0x0b, 0x08, 0x00, 0x09, 0x00, 0x00, 0x00
        /*0020*/ 	.byte	0x00, 0x00, 0x00, 0x00


//--------------------- .nv.info._Z3addiiiPfS_    --------------------------
	.section	.nv.info._Z3addiiiPfS_,"",@"SHT_CUDA_INFO"
	.sectionflags	@""
	.align	4


	//----- nvinfo : EIATTR_CUDA_API_VERSION
	.align		4
        /*0000*/ 	.byte	0x04, 0x37
        /*0002*/ 	.short	(.L_7 - .L_6)
.L_6:
        /*0004*/ 	.word	0x00000082


	//----- nvinfo : EIATTR_KPARAM_INFO
	.align		4
.L_7:
        /*0008*/ 	.byte	0x04, 0x17
        /*000a*/ 	.short	(.L_9 - .L_8)
.L_8:
        /*000c*/ 	.word	0x00000000
        /*0010*/ 	.short	0x0004
        /*0012*/ 	.short	0x0018
        /*0014*/ 	.byte	0x00, 0xf5, 0x21, 0x00


	//----- nvinfo : EIATTR_KPARAM_INFO
	.align		4
.L_9:
        /*0018*/ 	.byte	0x04, 0x17
        /*001a*/ 	.short	(.L_11 - .L_10)
.L_10:
        /*001c*/ 	.word	0x00000000
        /*0020*/ 	.short	0x0003
        /*0022*/ 	.short	0x0010
        /*0024*/ 	.byte	0x00, 0xf5, 0x21, 0x00


	//----- nvinfo : EIATTR_KPARAM_INFO
	.align		4
.L_11:
        /*0028*/ 	.byte	0x04, 0x17
        /*002a*/ 	.short	(.L_13 - .L_12)
.L_12:
        /*002c*/ 	.word	0x00000000
        /*0030*/ 	.short	0x0002
        /*0032*/ 	.short	0x0008
        /*0034*/ 	.byte	0x00, 0xf0, 0x11, 0x00


	//----- nvinfo : EIATTR_KPARAM_INFO
	.align		4
.L_13:
        /*0038*/ 	.byte	0x04, 0x17
        /*003a*/ 	.short	(.L_15 - .L_14)
.L_14:
        /*003c*/ 	.word	0x00000000
        /*0040*/ 	.short	0x0001
        /*0042*/ 	.short	0x0004
        /*0044*/ 	.byte	0x00, 0xf0, 0x11, 0x00


	//----- nvinfo : EIATTR_KPARAM_INFO
	.align		4
.L_15:
        /*0048*/ 	.byte	0x04, 0x17
        /*004a*/ 	.short	(.L_17 - .L_16)
.L_16:
        /*004c*/ 	.word	0x00000000
        /*0050*/ 	.short	0x0000
        /*0052*/ 	.short	0x0000
        /*0054*/ 	.byte	0x00, 0xf0, 0x11, 0x00


	//----- nvinfo : EIATTR_SPARSE_MMA_MASK
	.align		4
.L_17:
        /*0058*/ 	.byte	0x03, 0x50
        /*005a*/ 	.short	0x0000


	//----- nvinfo : EIATTR_MAXREG_COUNT
	.align		4
        /*005c*/ 	.byte	0x03, 0x1b
        /*005e*/ 	.short	0x00ff


	//----- nvinfo : EIATTR_MERCURY_ISA_VERSION
	.align		4
        /*0060*/ 	.byte	0x03, 0x5f
        /*0062*/ 	.short	0x0101


	//----- nvinfo : EIATTR_VRC_CTA_INIT_COUNT
	.align		4
        /*0064*/ 	.byte	0x02, 0x4a
	.zero		1
	.zero		1


	//----- nvinfo : EIATTR_EXIT_INSTR_OFFSETS
	.align		4
        /*0068*/ 	.byte	0x04, 0x1c
        /*006a*/ 	.short	(.L_19 - .L_18)


	//   ....[0]....
.L_18:
        /*006c*/ 	.word	0x000000c0


	//   ....[1]....
        /*0070*/ 	.word	0x000001b0


	//----- nvinfo : EIATTR_CBANK_PARAM_SIZE
	.align		4
.L_19:
        /*0074*/ 	.byte	0x03, 0x19
        /*0076*/ 	.short	0x0020


	//----- nvinfo : EIATTR_PARAM_CBANK
	.align		4
        /*0078*/ 	.byte	0x04, 0x0a
        /*007a*/ 	.short	(.L_21 - .L_20)
	.align		4
.L_20:
        /*007c*/ 	.word	index@(.nv.constant0._Z3addiiiPfS_)
        /*0080*/ 	.short	0x0380
        /*0082*/ 	.short	0x0020


	//----- nvinfo : EIATTR_SW_WAR
	.align		4
.L_21:
        /*0084*/ 	.byte	0x04, 0x36
        /*0086*/ 	.short	(.L_23 - .L_22)
.L_22:
        /*0088*/ 	.word	0x00000008
.L_23:


//--------------------- .nv.callgraph             --------------------------
	.section	.nv.callgraph,"",@"SHT_CUDA_CALLGRAPH"
	.align	4
	.sectionentsize	8
	.align		4
        /*0000*/ 	.word	0x00000000
	.align		4
        /*0004*/ 	.word	0xffffffff
	.align		4
        /*0008*/ 	.word	0x00000000
	.align		4
        /*000c*/ 	.word	0xfffffffe
	.align		4
        /*0010*/ 	.word	0x00000000
	.align		4
        /*0014*/ 	.word	0xfffffffd
	.align		4
        /*0018*/ 	.word	0x00000000
	.align		4
        /*001c*/ 	.word	0xfffffffc


//--------------------- .text._Z3addiiiPfS_       --------------------------
	.section	.text._Z3addiiiPfS_,"ax",@progbits
	.align	128
        .global         _Z3addiiiPfS_
        .type           _Z3addiiiPfS_,@function
        .size           _Z3addiiiPfS_,(.L_x_1 - _Z3addiiiPfS_)
        .other          _Z3addiiiPfS_,@"STO_CUDA_ENTRY STV_DEFAULT"
_Z3addiiiPfS_:
.text._Z3addiiiPfS_:
[----:B------:R-:W-:Y:S01]  /*0000*/  LDC R1, c[0x0][0x37c] ;  /* 0x0000df00ff017b82 */ /* 0x000fe20000000800 */
[----:B------:R-:W0:Y:S07]  /*0010*/  S2R R3, SR_TID.Y ;  /* 0x0000000000037919 */ /* 0x000e2e0000002200 */
[----:B------:R-:W1:Y:S01]  /*0020*/  LDC R5, c[0x0][0x360] ;  /* 0x0000d800ff057b82 */ /* 0x000e620000000800 */
[----:B------:R-:W2:Y:S01]  /*0030*/  LDCU.64 UR6, c[0x0][0x380] ;  /* 0x00007000ff0677ac */ /* 0x000ea20008000a00 */
[----:B------:R-:W1:Y:S06]  /*0040*/  S2R R0, SR_TID.X ;  /* 0x0000000000007919 */ /* 0x000e6c0000002100 */
[----:B------:R-:W0:Y:S08]  /*0050*/  S2UR UR5, SR_CTAID.Y ;  /* 0x00000000000579c3 */ /* 0x000e300000002600 */
[----:B------:R-:W0:Y:S08]  /*0060*/  LDC R2, c[0x0][0x364] ;  /* 0x0000d900ff027b82 */ /* 0x000e300000000800 */
[----:B------:R-:W1:Y:S01]  /*0070*/  S2UR UR4, SR_CTAID.X ;  /* 0x00000000000479c3 */ /* 0x000e620000002500 */
[----:B0-----:R-:W-:-:S05]  /*0080*/  IMAD R2, R2, UR5, R3 ;  /* 0x0000000502027c24 */ /* 0x001fca000f8e0203 */
[----:B--2---:R-:W-:Y:S01]  /*0090*/  ISETP.GE.AND P0, PT, R2, UR7, PT ;  /* 0x0000000702007c0c */ /* 0x004fe2000bf06270 */
[----:B-1----:R-:W-:-:S05]  /*00a0*/  IMAD R5, R5, UR4, R0 ;  /* 0x0000000405057c24 */ /* 0x002fca000f8e0200 */
[----:B------:R-:W-:-:S13]  /*00b0*/  ISETP.GE.OR P0, PT, R5, UR6, P0 ;  /* 0x0000000605007c0c */ /* 0x000fda0008706670 */
[----:B------:R-:W-:Y:S05]  /*00c0*/  @P0 EXIT ;  /* 0x000000000000094d */ /* 0x000fea0003800000 */
[----:B------:R-:W0:Y:S01]  /*00d0*/  LDCU UR6, c[0x0][0x388] ;  /* 0x00007100ff0677ac */ /* 0x000e220008000800 */
[----:B------:R-:W-:Y:S02]  /*00e0*/  IMAD.SHL.U32 R2, R2, 0x4, RZ ;  /* 0x0000000402027824 */ /* 0x000fe400078e00ff */
[----:B------:R-:W-:Y:S01]  /*00f0*/  IMAD.MOV.U32 R3, RZ, RZ, RZ ;  /* 0x000000ffff037224 */ /* 0x000fe200078e00ff */
[----:B------:R-:W1:Y:S01]  /*0100*/  LDCU.128 UR8, c[0x0][0x390] ;  /* 0x00007200ff0877ac */ /* 0x000e620008000c00 */
[----:B------:R-:W2:Y:S01]  /*0110*/  LDCU.64 UR4, c[0x0][0x358] ;  /* 0x00006b00ff0477ac */ /* 0x000ea20008000a00 */
[----:B0-----:R-:W-:-:S03]  /*0120*/  IMAD.WIDE R2, R5, UR6, R2 ;  /* 0x0000000605027c25 */ /* 0x001fc6000f8e0202 */
[C---:B-1----:R-:W-:Y:S02]  /*0130*/  IADD3 R4, P1, PT, R2.reuse, UR10, RZ ;  /* 0x0000000a02047c10 */ /* 0x042fe4000ff3e0ff */
[----:B------:R-:W-:Y:S02]  /*0140*/  IADD3 R2, P0, PT, R2, UR8, RZ ;  /* 0x0000000802027c10 */ /* 0x000fe4000ff1e0ff */
[C---:B------:R-:W-:Y:S02]  /*0150*/  IADD3.X R5, PT, PT, R3.reuse, UR11, RZ, P1, !PT ;  /* 0x0000000b03057c10 */ /* 0x040fe40008ffe4ff */
[----:B------:R-:W-:-:S03]  /*0160*/  IADD3.X R3, PT, PT, R3, UR9, RZ, P0, !PT ;  /* 0x0000000903037c10 */ /* 0x000fc600087fe4ff */
[----:B--2---:R-:W2:Y:S04]  /*0170*/  LDG.E R4, desc[UR4][R4.64] ;  /* 0x0000000404047981 */ /* 0x004ea8000c1e1900 */
[----:B------:R-:W2:Y:S02]  /*0180*/  LDG.E R7, desc[UR4][R2.64] ;  /* 0x0000000402077981 */ /* 0x000ea4000c1e1900 */
[----:B--2---:R-:W-:-:S05]  /*0190*/  FADD R7, R4, R7 ;  /* 0x0000000704077221 */ /* 0x004fca0000000000 */
[----:B------:R-:W-:Y:S01]  /*01a0*/  STG.E desc[UR4][R2.64], R7 ;  /* 0x0000000702007986 */ /* 0x000fe2000c101904 */
[----:B------:R-:W-:Y:S05]  /*01b0*/  EXIT ;  /* 0x000000000000794d */ /* 0x000fea0003800000 */
.L_x_0:
[----:B------:R-:W-:-:S00]  /*01c0*/  BRA `(.L_x_0) ;  /* 0xfffffffc00fc7947 */ /* 0x000fc0000383ffff */
[----:B------:R-:W-:-:S00]  /*01d0*/  NOP ;  /* 0x0000000000007918 */ /* 0x000fc00000000000 */
        /* <DEDUP_REMOVED lines=10> */
.L_x_1:


//--------------------- .nv.shared.reserved.0     --------------------------
	.section	.nv.shared.reserved.0,"aw",@nobits
	.weak		__nv_reservedSMEM_offset_0_alias
	.size		__nv_reservedSMEM_offset_0_alias, 0, 64
	.other		__nv_reservedSMEM_offset_0_alias,@"STO_CUDA_RESERVED_SHARED STV_DEFAULT"
__nv_reservedSMEM_offset_0_alias:
	.zero		0
	.zero		64


//--------------------- .nv.constant0._Z3addiiiPfS_ --------------------------
	.section	.nv.constant0._Z3addiiiPfS_,"a",@progbits
	.sectionflags	@""
	.align	4
.nv.constant0._Z3addiiiPfS_:
	.zero		928


//--------------------- SYMBOLS --------------------------

	.type		.nv.reservedSmem.offset0,@object
	.size		.nv.reservedSmem.offset0,0x4
